//
// Generated by NVIDIA NVVM Compiler
//
// Compiler Build ID: CL-36424714
// Cuda compilation tools, release 13.0, V13.0.88
// Based on NVVM 20.0.0
//

.version 9.0
.target sm_100
.address_size 64

	// .globl	_Z9HistogramPcPii

.visible .entry _Z9HistogramPcPii(
	.param .u64 .ptr .align 1 _Z9HistogramPcPii_param_0,
	.param .u64 .ptr .align 1 _Z9HistogramPcPii_param_1,
	.param .u32 _Z9HistogramPcPii_param_2
)
{
	.reg .pred 	%p<3>;
	.reg .b16 	%rs<6>;
	.reg .b32 	%r<13>;
	.reg .b64 	%rd<9>;

	ld.param.u64 	%rd3, [_Z9HistogramPcPii_param_0];
	ld.param.u64 	%rd4, [_Z9HistogramPcPii_param_1];
	ld.param.u32 	%r6, [_Z9HistogramPcPii_param_2];
	mov.u32 	%r7, %ctaid.x;
	mov.u32 	%r1, %ntid.x;
	mov.u32 	%r8, %tid.x;
	mad.lo.s32 	%r12, %r7, %r1, %r8;
	setp.ge.s32 	%p1, %r12, %r6;
	@%p1 bra 	$L__BB0_3;
	mov.u32 	%r9, %nctaid.x;
	mul.lo.s32 	%r3, %r9, %r1;
	cvta.to.global.u64 	%rd1, %rd3;
	cvta.to.global.u64 	%rd2, %rd4;
$L__BB0_2:
	cvt.s64.s32 	%rd5, %r12;
	add.s64 	%rd6, %rd1, %rd5;
	ld.global.s8 	%rs1, [%rd6];
	add.s16 	%rs2, %rs1, -97;
	shr.u16 	%rs3, %rs2, 14;
	add.s16 	%rs4, %rs2, %rs3;
	shr.s16 	%rs5, %rs4, 2;
	cvt.s32.s16 	%r10, %rs5;
	mul.wide.s32 	%rd7, %r10, 4;
	add.s64 	%rd8, %rd2, %rd7;
	atom.global.add.u32 	%r11, [%rd8], 1;
	add.s32 	%r12, %r12, %r3;
	setp.lt.s32 	%p2, %r12, %r6;
	@%p2 bra 	$L__BB0_2;
$L__BB0_3:
	ret;

}


// ===== COMPILED SASS (sm_100) =====

	.target	sm_100

	.elftype	@"ET_EXEC"


//--------------------- .note.nv.tkinfo           --------------------------
	.section	.note.nv.tkinfo,"",@"SHT_NOTE"
	.sectionflags	@"SHF_NOTE_NV_TKINFO"
	.tkinfo
        /*0018*/ 	.word	0x00000002
        /*0030*/ 	.string	""
        /*0030*/ 	.string	"ptxas"
        /*0030*/ 	.string	"Cuda compilation tools, release 13.0, V13.0.88"
        /*0030*/ 	.string	"Build cuda_13.0.r13.0/compiler.36424714_0"
        /*0030*/ 	.string	"-arch sm_100 -m 64 "



//--------------------- .note.nv.cuinfo           --------------------------
	.section	.note.nv.cuinfo,"",@"SHT_NOTE"
	.sectionflags	@"SHF_NOTE_NV_CUINFO"
        /*0018*/ 	.short	0x0002
        /*001a*/ 	.short	0x0064
        /*001c*/ 	.short	0x0082
	.zero		2


//--------------------- .nv.info                  --------------------------
	.section	.nv.info,"",@"SHT_CUDA_INFO"
	.align	4


	//----- nvinfo : EIATTR_REGCOUNT
	.align		4
        /*0000*/ 	.byte	0x04, 0x2f
        /*0002*/ 	.short	(.L_1 - .L_0)
	.align		4
.L_0:
        /*0004*/ 	.word	index@(_Z9HistogramPcPii)
        /*0008*/ 	.word	0x0000000e


	//----- nvinfo : EIATTR_FRAME_SIZE
	.align		4
.L_1:
        /*000c*/ 	.byte	0x04, 0x11
        /*000e*/ 	.short	(.L_3 - .L_2)
	.align		4
.L_2:
        /*0010*/ 	.word	index@(_Z9HistogramPcPii)
        /*0014*/ 	.word	0x00000000


	//----- nvinfo : EIATTR_MIN_STACK_SIZE
	.align		4
.L_3:
        /*0018*/ 	.byte	0x04, 0x12
        /*001a*/ 	.short	(.L_5 - .L_4)
	.align		4
.L_4:
        /*001c*/ 	.word	index@(_Z9HistogramPcPii)
        /*0020*/ 	.word	0x00000000
.L_5:


//--------------------- .nv.compat                --------------------------
	.section	.nv.compat,"",@"SHT_CUDA_COMPAT_INFO"
	.align	4
        /*0000*/ 	.byte	0x02, 0x09, 0x00, 0x00, 0x02, 0x02, 0x01, 0x00, 0x02, 0x05, 0x05, 0x00, 0x03, 0x07, 0x01, 0x01
        /*0010*/ 	.byte	0x02, 0x03, 0x00, 0x00, 0x02, 0x06, 0x01, 0x00, 0x04, 0x0b, 0x08, 0x00, 0x09, 0x00, 0x00, 0x00
        /*0020*/ 	.byte	0x00, 0x00, 0x00, 0x00


//--------------------- .nv.info._Z9HistogramPcPii --------------------------
	.section	.nv.info._Z9HistogramPcPii,"",@"SHT_CUDA_INFO"
	.sectionflags	@""
	.align	4


	//----- nvinfo : EIATTR_CUDA_API_VERSION
	.align		4
        /*0000*/ 	.byte	0x04, 0x37
        /*0002*/ 	.short	(.L_7 - .L_6)
.L_6:
        /*0004*/ 	.word	0x00000082


	//----- nvinfo : EIATTR_KPARAM_INFO
	.align		4
.L_7:
        /*0008*/ 	.byte	0x04, 0x17
        /*000a*/ 	.short	(.L_9 - .L_8)
.L_8:
        /*000c*/ 	.word	0x00000000
        /*0010*/ 	.short	0x0002
        /*0012*/ 	.short	0x0010
        /*0014*/ 	.byte	0x00, 0xf0, 0x11, 0x00


	//----- nvinfo : EIATTR_KPARAM_INFO
	.align		4
.L_9:
        /*0018*/ 	.byte	0x04, 0x17
        /*001a*/ 	.short	(.L_11 - .L_10)
.L_10:
        /*001c*/ 	.word	0x00000000
        /*0020*/ 	.short	0x0001
        /*0022*/ 	.short	0x0008
        /*0024*/ 	.byte	0x00, 0xf5, 0x21, 0x00


	//----- nvinfo : EIATTR_KPARAM_INFO
	.align		4
.L_11:
        /*0028*/ 	.byte	0x04, 0x17
        /*002a*/ 	.short	(.L_13 - .L_12)
.L_12:
        /*002c*/ 	.word	0x00000000
        /*0030*/ 	.short	0x0000
        /*0032*/ 	.short	0x0000
        /*0034*/ 	.byte	0x00, 0xf5, 0x21, 0x00


	//----- nvinfo : EIATTR_SPARSE_MMA_MASK
	.align		4
.L_13:
        /*0038*/ 	.byte	0x03, 0x50
        /*003a*/ 	.short	0x0000


	//----- nvinfo : EIATTR_MAXREG_COUNT
	.align		4
        /*003c*/ 	.byte	0x03, 0x1b
        /*003e*/ 	.short	0x00ff


	//----- nvinfo : EIATTR_MERCURY_ISA_VERSION
	.align		4
        /*0040*/ 	.byte	0x03, 0x5f
        /*0042*/ 	.short	0x0101


	//----- nvinfo : EIATTR_VRC_CTA_INIT_COUNT
	.align		4
        /*0044*/ 	.byte	0x02, 0x4a
	.zero		1
	.zero		1


	//----- nvinfo : EIATTR_EXIT_INSTR_OFFSETS
	.align		4
        /*0048*/ 	.byte	0x04, 0x1c
        /*004a*/ 	.short	(.L_15 - .L_14)


	//   ....[0]....
.L_14:
        /*004c*/ 	.word	0x00000070


	//   ....[1]....
        /*0050*/ 	.word	0x000001c0


	//----- nvinfo : EIATTR_CRS_STACK_SIZE
	.align		4
.L_15:
        /*0054*/ 	.byte	0x04, 0x1e
        /*0056*/ 	.short	(.L_17 - .L_16)
.L_16:
        /*0058*/ 	.word	0x00000000


	//----- nvinfo : EIATTR_CBANK_PARAM_SIZE
	.align		4
.L_17:
        /*005c*/ 	.byte	0x03, 0x19
        /*005e*/ 	.short	0x0014


	//----- nvinfo : EIATTR_PARAM_CBANK
	.align		4
        /*0060*/ 	.byte	0x04, 0x0a
        /*0062*/ 	.short	(.L_19 - .L_18)
	.align		4
.L_18:
        /*0064*/ 	.word	index@(.nv.constant0._Z9HistogramPcPii)
        /*0068*/ 	.short	0x0380
        /*006a*/ 	.short	0x0014


	//----- nvinfo : EIATTR_SW_WAR
	.align		4
.L_19:
        /*006c*/ 	.byte	0x04, 0x36
        /*006e*/ 	.short	(.L_21 - .L_20)
.L_20:
        /*0070*/ 	.word	0x00000008
.L_21:


//--------------------- .nv.callgraph             --------------------------
	.section	.nv.callgraph,"",@"SHT_CUDA_CALLGRAPH"
	.align	4
	.sectionentsize	8
	.align		4
        /*0000*/ 	.word	0x00000000
	.align		4
        /*0004*/ 	.word	0xffffffff
	.align		4
        /*0008*/ 	.word	0x00000000
	.align		4
        /*000c*/ 	.word	0xfffffffe
	.align		4
        /*0010*/ 	.word	0x00000000
	.align		4
        /*0014*/ 	.word	0xfffffffd
	.align		4
        /*0018*/ 	.word	0x00000000
	.align		4
        /*001c*/ 	.word	0xfffffffc


//--------------------- .text._Z9HistogramPcPii   --------------------------
	.section	.text._Z9HistogramPcPii,"ax",@progbits
	.align	128
        .global         _Z9HistogramPcPii
        .type           _Z9HistogramPcPii,@function
        .size           _Z9HistogramPcPii,(.L_x_2 - _Z9HistogramPcPii)
        .other          _Z9HistogramPcPii,@"STO_CUDA_ENTRY STV_DEFAULT"
_Z9HistogramPcPii:
.text._Z9HistogramPcPii:
[----:B------:R-:W-:Y:S01]  /*0000*/  LDC R1, c[0x0][0x37c] ;  /* 0x0000df00ff017b82 */ /* 0x000fe20000000800 */
[----:B------:R-:W0:Y:S07]  /*0010*/  S2R R0, SR_TID.X ;  /* 0x0000000000007919 */ /* 0x000e2e0000002100 */
[----:B------:R-:W0:Y:S01]  /*0020*/  S2UR UR4, SR_CTAID.X ;  /* 0x00000000000479c3 */ /* 0x000e220000002500 */
[----:B------:R-:W1:Y:S07]  /*0030*/  LDCU UR5, c[0x0][0x390] ;  /* 0x00007200ff0577ac */ /* 0x000e6e0008000800 */
[----:B------:R-:W0:Y:S02]  /*0040*/  LDC R9, c[0x0][0x360] ;  /* 0x0000d800ff097b82 */ /* 0x000e240000000800 */
[----:B0-----:R-:W-:-:S05]  /*0050*/  IMAD R0, R9, UR4, R0 ;  /* 0x0000000409007c24 */ /* 0x001fca000f8e0200 */
[----:B-1----:R-:W-:-:S13]  /*0060*/  ISETP.GE.AND P0, PT, R0, UR5, PT ;  /* 0x0000000500007c0c */ /* 0x002fda000bf06270 */
[----:B------:R-:W-:Y:S05]  /*0070*/  @P0 EXIT ;  /* 0x000000000000094d */ /* 0x000fea0003800000 */
[----:B------:R-:W0:Y:S01]  /*0080*/  LDC.64 R2, c[0x0][0x388] ;  /* 0x0000e200ff027b82 */ /* 0x000e220000000a00 */
[----:B------:R-:W1:Y:S01]  /*0090*/  LDCU UR4, c[0x0][0x370] ;  /* 0x00006e00ff0477ac */ /* 0x000e620008000800 */
[----:B------:R-:W2:Y:S01]  /*00a0*/  LDCU.64 UR6, c[0x0][0x358] ;  /* 0x00006b00ff0677ac */ /* 0x000ea20008000a00 */
[----:B------:R-:W3:Y:S01]  /*00b0*/  LDCU.64 UR8, c[0x0][0x380] ;  /* 0x00007000ff0877ac */ /* 0x000ee20008000a00 */
[----:B-1----:R-:W-:-:S07]  /*00c0*/  IMAD R9, R9, UR4, RZ ;  /* 0x0000000409097c24 */ /* 0x002fce000f8e02ff */
.L_x_0:
[----:B---3--:R-:W-:-:S04]  /*00d0*/  IADD3 R6, P0, PT, R0, UR8, RZ ;  /* 0x0000000800067c10 */ /* 0x008fc8000ff1e0ff */
[----:B------:R-:W-:-:S05]  /*00e0*/  LEA.HI.X.SX32 R7, R0, UR9, 0x1, P0 ;  /* 0x0000000900077c11 */ /* 0x000fca00080f0eff */
[----:B--2---:R-:W2:Y:S01]  /*00f0*/  LDG.E.S8 R6, desc[UR6][R6.64] ;  /* 0x0000000606067981 */ /* 0x004ea2000c1e1300 */
[----:B------:R-:W-:Y:S02]  /*0100*/  IMAD.IADD R0, R9, 0x1, R0 ;  /* 0x0000000109007824 */ /* 0x000fe400078e0200 */
[----:B-1----:R-:W-:-:S03]  /*0110*/  IMAD.MOV.U32 R11, RZ, RZ, 0x1 ;  /* 0x00000001ff0b7424 */ /* 0x002fc600078e00ff */
[----:B------:R-:W-:Y:S01]  /*0120*/  ISETP.GE.AND P0, PT, R0, UR5, PT ;  /* 0x0000000500007c0c */ /* 0x000fe2000bf06270 */
[----:B--2---:R-:W-:-:S05]  /*0130*/  VIADD R4, R6, 0xffffff9f ;  /* 0xffffff9f06047836 */ /* 0x004fca0000000000 */
[----:B------:R-:W-:-:S04]  /*0140*/  LOP3.LUT R5, R4, 0xffff, RZ, 0xc0, !PT ;  /* 0x0000ffff04057812 */ /* 0x000fc800078ec0ff */
[----:B------:R-:W-:-:S04]  /*0150*/  LEA.HI R4, R5, R4, RZ, 0x12 ;  /* 0x0000000405047211 */ /* 0x000fc800078f90ff */
[----:B------:R-:W-:-:S04]  /*0160*/  PRMT R4, R4, 0x9910, RZ ;  /* 0x0000991004047816 */ /* 0x000fc800000000ff */
[----:B------:R-:W-:-:S04]  /*0170*/  SHF.R.S32.HI R4, RZ, 0x2, R4 ;  /* 0x00000002ff047819 */ /* 0x000fc80000011404 */
[----:B------:R-:W-:-:S05]  /*0180*/  PRMT R5, R4, 0x9910, RZ ;  /* 0x0000991004057816 */ /* 0x000fca00000000ff */
[----:B0-----:R-:W-:-:S05]  /*0190*/  IMAD.WIDE R4, R5, 0x4, R2 ;  /* 0x0000000405047825 */ /* 0x001fca00078e0202 */
[----:B------:R1:W-:Y:S01]  /*01a0*/  REDG.E.ADD.STRONG.GPU desc[UR6][R4.64], R11 ;  /* 0x0000000b0400798e */ /* 0x0003e2000c12e106 */
[----:B------:R-:W-:Y:S05]  /*01b0*/  @!P0 BRA `(.L_x_0) ;  /* 0xfffffffc00c48947 */ /* 0x000fea000383ffff */
[----:B------:R-:W-:Y:S05]  /*01c0*/  EXIT ;  /* 0x000000000000794d */ /* 0x000fea0003800000 */
.L_x_1:
[----:B------:R-:W-:-:S00]  /*01d0*/  BRA `(.L_x_1) ;  /* 0xfffffffc00fc7947 */ /* 0x000fc0000383ffff */
[----:B------:R-:W-:-:S00]  /*01e0*/  NOP ;  /* 0x0000000000007918 */ /* 0x000fc00000000000 */
        /* <DEDUP_REMOVED lines=9> */
.L_x_2:


//--------------------- .nv.shared.reserved.0     --------------------------
	.section	.nv.shared.reserved.0,"aw",@nobits
	.weak		__nv_reservedSMEM_offset_0_alias
	.size		__nv_reservedSMEM_offset_0_alias, 0, 64
	.other		__nv_reservedSMEM_offset_0_alias,@"STO_CUDA_RESERVED_SHARED STV_DEFAULT"
__nv_reservedSMEM_offset_0_alias:
	.zero		0
	.zero		64


//--------------------- .nv.constant0._Z9HistogramPcPii --------------------------
	.section	.nv.constant0._Z9HistogramPcPii,"a",@progbits
	.sectionflags	@""
	.align	4
.nv.constant0._Z9HistogramPcPii:
	.zero		916


//--------------------- SYMBOLS --------------------------

	.type		.nv.reservedSmem.offset0,@object
	.size		.nv.reservedSmem.offset0,0x4
